	.headerflags	@"EF_CUDA_TEXMODE_UNIFIED EF_CUDA_64BIT_ADDRESS EF_CUDA_ACCELERATORS EF_CUDA_SM90 EF_CUDA_VIRTUAL_SM(EF_CUDA_SM90)"
	.elftype	@"ET_EXEC"


//--------------------- .nv.info                  --------------------------
	.section	.nv.info,"",@"SHT_CUDA_INFO"
	.align	4


	//----- nvinfo : EIATTR_REGCOUNT
	.align		4
        /*0000*/ 	.byte	0x04, 0x2f
        /*0002*/ 	.short	(.L_3 - .L_2)
	.align		4
.L_2:
        /*0004*/ 	.word	index@(triton_poi_fused__native_batch_norm_legit_no_training_cat_relu_13)
        /*0008*/ 	.word	0x00000020


	//----- nvinfo : EIATTR_MIN_STACK_SIZE
	.align		4
.L_3:
        /*000c*/ 	.byte	0x04, 0x12
        /*000e*/ 	.short	(.L_5 - .L_4)
	.align		4
.L_4:
        /*0010*/ 	.word	index@(triton_poi_fused__native_batch_norm_legit_no_training_cat_relu_13)
        /*0014*/ 	.word	0x00000000


	//----- nvinfo : EIATTR_FRAME_SIZE
	.align		4
.L_5:
        /*0018*/ 	.byte	0x04, 0x11
        /*001a*/ 	.short	(.L_7 - .L_6)
	.align		4
.L_6:
        /*001c*/ 	.word	index@(triton_poi_fused__native_batch_norm_legit_no_training_cat_relu_13)
        /*0020*/ 	.word	0x00000000


	//----- nvinfo : EIATTR_MIN_STACK_SIZE
	.align		4
.L_7:
        /*0024*/ 	.byte	0x04, 0x12
        /*0026*/ 	.short	(.L_9 - .L_8)
	.align		4
.L_8:
        /*0028*/ 	.word	index@(triton_poi_fused__native_batch_norm_legit_no_training_cat_relu_13)
        /*002c*/ 	.word	0x00000000
.L_9:


//--------------------- .nv.info.triton_poi_fused__native_batch_norm_legit_no_training_cat_relu_13 --------------------------
	.section	.nv.info.triton_poi_fused__native_batch_norm_legit_no_training_cat_relu_13,"",@"SHT_CUDA_INFO"
	.sectionflags	@""
	.align	4


	//----- nvinfo : EIATTR_CUDA_API_VERSION
	.align		4
        /*0000*/ 	.byte	0x04, 0x37
        /*0002*/ 	.short	(.L_11 - .L_10)
.L_10:
        /*0004*/ 	.word	0x0000007c


	//----- nvinfo : EIATTR_KPARAM_INFO
	.align		4
.L_11:
        /*0008*/ 	.byte	0x04, 0x17
        /*000a*/ 	.short	(.L_13 - .L_12)
.L_12:
        /*000c*/ 	.word	0x00000000
        /*0010*/ 	.short	0x0009
        /*0012*/ 	.short	0x0048
        /*0014*/ 	.byte	0x00, 0xf0, 0x11, 0x00


	//----- nvinfo : EIATTR_KPARAM_INFO
	.align		4
.L_13:
        /*0018*/ 	.byte	0x04, 0x17
        /*001a*/ 	.short	(.L_15 - .L_14)
.L_14:
        /*001c*/ 	.word	0x00000000
        /*0020*/ 	.short	0x0008
        /*0022*/ 	.short	0x0040
        /*0024*/ 	.byte	0x00, 0xf4, 0x21, 0x00


	//----- nvinfo : EIATTR_KPARAM_INFO
	.align		4
.L_15:
        /*0028*/ 	.byte	0x04, 0x17
        /*002a*/ 	.short	(.L_17 - .L_16)
.L_16:
        /*002c*/ 	.word	0x00000000
        /*0030*/ 	.short	0x0007
        /*0032*/ 	.short	0x0038
        /*0034*/ 	.byte	0x00, 0xf4, 0x21, 0x00


	//----- nvinfo : EIATTR_KPARAM_INFO
	.align		4
.L_17:
        /*0038*/ 	.byte	0x04, 0x17
        /*003a*/ 	.short	(.L_19 - .L_18)
.L_18:
        /*003c*/ 	.word	0x00000000
        /*0040*/ 	.short	0x0006
        /*0042*/ 	.short	0x0030
        /*0044*/ 	.byte	0x00, 0xf4, 0x21, 0x00


	//----- nvinfo : EIATTR_KPARAM_INFO
	.align		4
.L_19:
        /*0048*/ 	.byte	0x04, 0x17
        /*004a*/ 	.short	(.L_21 - .L_20)
.L_20:
        /*004c*/ 	.word	0x00000000
        /*0050*/ 	.short	0x0005
        /*0052*/ 	.short	0x0028
        /*0054*/ 	.byte	0x00, 0xf4, 0x21, 0x00


	//----- nvinfo : EIATTR_KPARAM_INFO
	.align		4
.L_21:
        /*0058*/ 	.byte	0x04, 0x17
        /*005a*/ 	.short	(.L_23 - .L_22)
.L_22:
        /*005c*/ 	.word	0x00000000
        /*0060*/ 	.short	0x0004
        /*0062*/ 	.short	0x0020
        /*0064*/ 	.byte	0x00, 0xf4, 0x21, 0x00


	//----- nvinfo : EIATTR_KPARAM_INFO
	.align		4
.L_23:
        /*0068*/ 	.byte	0x04, 0x17
        /*006a*/ 	.short	(.L_25 - .L_24)
.L_24:
        /*006c*/ 	.word	0x00000000
        /*0070*/ 	.short	0x0003
        /*0072*/ 	.short	0x0018
        /*0074*/ 	.byte	0x00, 0xf4, 0x21, 0x00


	//----- nvinfo : EIATTR_KPARAM_INFO
	.align		4
.L_25:
        /*0078*/ 	.byte	0x04, 0x17
        /*007a*/ 	.short	(.L_27 - .L_26)
.L_26:
        /*007c*/ 	.word	0x00000000
        /*0080*/ 	.short	0x0002
        /*0082*/ 	.short	0x0010
        /*0084*/ 	.byte	0x00, 0xf4, 0x21, 0x00


	//----- nvinfo : EIATTR_KPARAM_INFO
	.align		4
.L_27:
        /*0088*/ 	.byte	0x04, 0x17
        /*008a*/ 	.short	(.L_29 - .L_28)
.L_28:
        /*008c*/ 	.word	0x00000000
        /*0090*/ 	.short	0x0001
        /*0092*/ 	.short	0x0008
        /*0094*/ 	.byte	0x00, 0xf4, 0x21, 0x00


	//----- nvinfo : EIATTR_KPARAM_INFO
	.align		4
.L_29:
        /*0098*/ 	.byte	0x04, 0x17
        /*009a*/ 	.short	(.L_31 - .L_30)
.L_30:
        /*009c*/ 	.word	0x00000000
        /*00a0*/ 	.short	0x0000
        /*00a2*/ 	.short	0x0000
        /*00a4*/ 	.byte	0x00, 0xf4, 0x21, 0x00


	//----- nvinfo : EIATTR_SPARSE_MMA_MASK
	.align		4
.L_31:
        /*00a8*/ 	.byte	0x03, 0x50
        /*00aa*/ 	.short	0x0000


	//----- nvinfo : EIATTR_MAXREG_COUNT
	.align		4
        /*00ac*/ 	.byte	0x03, 0x1b
        /*00ae*/ 	.short	0x00ff


	//----- nvinfo : EIATTR_EXIT_INSTR_OFFSETS
	.align		4
        /*00b0*/ 	.byte	0x04, 0x1c
        /*00b2*/ 	.short	(.L_33 - .L_32)


	//   ....[0]....
.L_32:
        /*00b4*/ 	.word	0x00000b70


	//   ....[1]....
        /*00b8*/ 	.word	0x00000b90


	//----- nvinfo : EIATTR_REQNTID
	.align		4
.L_33:
        /*00bc*/ 	.byte	0x04, 0x10
        /*00be*/ 	.short	(.L_35 - .L_34)
.L_34:
        /*00c0*/ 	.word	0x00000080
        /*00c4*/ 	.word	0x00000001
        /*00c8*/ 	.word	0x00000001


	//----- nvinfo : EIATTR_CBANK_PARAM_SIZE
	.align		4
.L_35:
        /*00cc*/ 	.byte	0x03, 0x19
        /*00ce*/ 	.short	0x004c


	//----- nvinfo : EIATTR_PARAM_CBANK
	.align		4
        /*00d0*/ 	.byte	0x04, 0x0a
        /*00d2*/ 	.short	(.L_37 - .L_36)
	.align		4
.L_36:
        /*00d4*/ 	.word	index@(.nv.constant0.triton_poi_fused__native_batch_norm_legit_no_training_cat_relu_13)
        /*00d8*/ 	.short	0x0210
        /*00da*/ 	.short	0x004c


	//----- nvinfo : EIATTR_SW_WAR
	.align		4
.L_37:
        /*00dc*/ 	.byte	0x04, 0x36
        /*00de*/ 	.short	(.L_39 - .L_38)
.L_38:
        /*00e0*/ 	.word	0x00000008
.L_39:


//--------------------- .nv.callgraph             --------------------------
	.section	.nv.callgraph,"",@"SHT_CUDA_CALLGRAPH"
	.align	4
	.sectionentsize	8
	.align		4
        /*0000*/ 	.word	0x00000000
	.align		4
        /*0004*/ 	.word	0xffffffff
	.align		4
        /*0008*/ 	.word	0x00000000
	.align		4
        /*000c*/ 	.word	0xfffffffe
	.align		4
        /*0010*/ 	.word	0x00000000
	.align		4
        /*0014*/ 	.word	0xfffffffd
	.align		4
        /*0018*/ 	.word	0x00000000
	.align		4
        /*001c*/ 	.word	0xfffffffc


//--------------------- .nv.constant4             --------------------------
	.section	.nv.constant4,"a",@progbits
	.align	8
	.align		8
.nv.constant4:
        /*0000*/ 	.dword	_$_str
	.align		8
        /*0008*/ 	.dword	_$_str_$_2


//--------------------- .text.triton_poi_fused__native_batch_norm_legit_no_training_cat_relu_13 --------------------------
	.section	.text.triton_poi_fused__native_batch_norm_legit_no_training_cat_relu_13,"ax",@progbits
	.align	128
        .global         triton_poi_fused__native_batch_norm_legit_no_training_cat_relu_13
        .type           triton_poi_fused__native_batch_norm_legit_no_training_cat_relu_13,@function
        .size           triton_poi_fused__native_batch_norm_legit_no_training_cat_relu_13,(.L_x_1 - triton_poi_fused__native_batch_norm_legit_no_training_cat_relu_13)
        .other          triton_poi_fused__native_batch_norm_legit_no_training_cat_relu_13,@"STO_CUDA_ENTRY STV_DEFAULT"
triton_poi_fused__native_batch_norm_legit_no_training_cat_relu_13:
.text.triton_poi_fused__native_batch_norm_legit_no_training_cat_relu_13:
[----:B------:R-:W0:Y:S01]  /*0000*/  LDC R1, c[0x0][0x28] ;  /* 0x00000a00ff017b82 */ /* 0x000e220000000800 */
[----:B------:R-:W1:Y:S07]  /*0010*/  S2R R0, SR_TID.X ;  /* 0x0000000000007919 */ /* 0x000e6e0000002100 */
[----:B------:R-:W2:Y:S01]  /*0020*/  LDC.64 R16, c[0x0][0x210] ;  /* 0x00008400ff107b82 */ /* 0x000ea20000000a00 */
[----:B------:R-:W-:Y:S01]  /*0030*/  ULDC.64 UR4, c[0x0][0x208] ;  /* 0x0000820000047ab9 */ /* 0x000fe20000000a00 */
[----:B------:R-:W3:Y:S01]  /*0040*/  S2R R9, SR_CTAID.X ;  /* 0x0000000000097919 */ /* 0x000ee20000002500 */
[----:B-1----:R-:W-:-:S05]  /*0050*/  IMAD.SHL.U32 R0, R0, 0x2, RZ ;  /* 0x0000000200007824 */ /* 0x002fca00078e00ff */
[----:B------:R-:W-:-:S05]  /*0060*/  LOP3.LUT R0, R0, 0xfe, RZ, 0xc0, !PT ;  /* 0x000000fe00007812 */ /* 0x000fca00078ec0ff */
[----:B---3--:R-:W-:Y:S01]  /*0070*/  IMAD R2, R9, 0x100, R0 ;  /* 0x0000010009027824 */ /* 0x008fe200078e0200 */
[----:B------:R-:W-:-:S03]  /*0080*/  SHF.R.S32.HI R9, RZ, 0x17, R9 ;  /* 0x00000017ff097819 */ /* 0x000fc60000011409 */
[----:B------:R-:W-:Y:S01]  /*0090*/  IMAD.HI R10, R2, 0x78787879, RZ ;  /* 0x78787879020a7827 */ /* 0x000fe200078e02ff */
[----:B------:R-:W-:-:S04]  /*00a0*/  SHF.R.S32.HI R3, RZ, 0x1f, R2 ;  /* 0x0000001fff037819 */ /* 0x000fc80000011402 */
[CC--:B------:R-:W-:Y:S02]  /*00b0*/  LEA.HI R4, R3.reuse, R2.reuse, RZ, 0x2 ;  /* 0x0000000203047211 */ /* 0x0c0fe400078f10ff */
[----:B------:R-:W-:Y:S02]  /*00c0*/  LEA.HI R11, R3, R2, RZ, 0x4 ;  /* 0x00000002030b7211 */ /* 0x000fe400078f20ff */
[----:B------:R-:W-:Y:S02]  /*00d0*/  SHF.R.S32.HI R5, RZ, 0x2, R4 ;  /* 0x00000002ff057819 */ /* 0x000fe40000011404 */
[----:B------:R-:W-:Y:S02]  /*00e0*/  SHF.R.S32.HI R27, RZ, 0x4, R11 ;  /* 0x00000004ff1b7819 */ /* 0x000fe4000001140b */
[----:B------:R-:W-:Y:S02]  /*00f0*/  LEA.HI R6, R5, R5, RZ, 0x2 ;  /* 0x0000000505067211 */ /* 0x000fe400078f10ff */
[----:B------:R-:W-:Y:S01]  /*0100*/  SHF.R.U32.HI R7, RZ, 0x1f, R10 ;  /* 0x0000001fff077819 */ /* 0x000fe2000001160a */
[----:B------:R-:W-:Y:S01]  /*0110*/  IMAD.HI R0, R27, 0x78787879, RZ ;  /* 0x787878791b007827 */ /* 0x000fe200078e02ff */
[----:B------:R-:W-:-:S02]  /*0120*/  LOP3.LUT R6, R6, 0xffffffc, RZ, 0xc0, !PT ;  /* 0x0ffffffc06067812 */ /* 0x000fc400078ec0ff */
[----:B------:R-:W-:Y:S02]  /*0130*/  LEA.HI.SX32 R10, R10, R7, 0x17 ;  /* 0x000000070a0a7211 */ /* 0x000fe400078fbaff */
[----:B------:R-:W-:Y:S01]  /*0140*/  SHF.R.U32.HI R3, RZ, 0x1f, R0 ;  /* 0x0000001fff037819 */ /* 0x000fe20000011600 */
[----:B------:R-:W-:Y:S01]  /*0150*/  IMAD.IADD R5, R5, 0x1, -R6 ;  /* 0x0000000105057824 */ /* 0x000fe200078e0a06 */
[----:B------:R-:W-:Y:S01]  /*0160*/  SGXT R6, R9, 0x1 ;  /* 0x000000010906781a */ /* 0x000fe20000000200 */
[----:B------:R-:W-:Y:S01]  /*0170*/  VIADD R9, R2, 0x1 ;  /* 0x0000000102097836 */ /* 0x000fe20000000000 */
[----:B------:R-:W-:Y:S01]  /*0180*/  LEA.HI.SX32 R0, R0, R3, 0x1b ;  /* 0x0000000300007211 */ /* 0x000fe200078fdaff */
[----:B------:R-:W-:Y:S01]  /*0190*/  IMAD R5, R10, 0x100, R5 ;  /* 0x000001000a057824 */ /* 0x000fe200078e0205 */
[----:B------:R-:W-:Y:S02]  /*01a0*/  LOP3.LUT R23, R4, 0x7ffffffc, RZ, 0xc0, !PT ;  /* 0x7ffffffc04177812 */ /* 0x000fe400078ec0ff */
[----:B------:R-:W-:Y:S01]  /*01b0*/  LEA.HI R6, R6, R9, RZ, 0x2 ;  /* 0x0000000906067211 */ /* 0x000fe200078f10ff */
[----:B------:R-:W-:Y:S01]  /*01c0*/  IMAD.SHL.U32 R18, R5, 0x10, RZ ;  /* 0x0000001005127824 */ /* 0x000fe200078e00ff */
[----:B------:R-:W-:Y:S01]  /*01d0*/  CS2R R4, SRZ ;  /* 0x0000000000047805 */ /* 0x000fe2000001ff00 */
[----:B------:R-:W-:Y:S01]  /*01e0*/  IMAD R27, R0, -0x44, R27 ;  /* 0xffffffbc001b7824 */ /* 0x000fe200078e021b */
[----:B------:R-:W-:Y:S01]  /*01f0*/  LOP3.LUT R6, R6, 0x7ffffffc, RZ, 0xc0, !PT ;  /* 0x7ffffffc06067812 */ /* 0x000fe200078ec0ff */
[----:B------:R-:W-:-:S03]  /*0200*/  IMAD.IADD R23, R2, 0x1, -R23 ;  /* 0x0000000102177824 */ /* 0x000fc600078e0a17 */
[----:B------:R-:W-:Y:S01]  /*0210*/  IADD3 R9, R9, -R6, RZ ;  /* 0x8000000609097210 */ /* 0x000fe20007ffe0ff */
[----:B------:R-:W-:Y:S01]  /*0220*/  VIADD R6, R18, 0x1 ;  /* 0x0000000112067836 */ /* 0x000fe20000000000 */
[----:B------:R-:W-:-:S03]  /*0230*/  ISETP.GE.AND P1, PT, R27, 0x40, PT ;  /* 0x000000401b00780c */ /* 0x000fc60003f26270 */
[C---:B------:R-:W-:Y:S01]  /*0240*/  IMAD R8, R9.reuse, 0x2, R6 ;  /* 0x0000000209087824 */ /* 0x040fe200078e0206 */
[----:B------:R-:W-:Y:S01]  /*0250*/  ISETP.LT.AND P3, PT, R2, 0x1100, !P1 ;  /* 0x000011000200780c */ /* 0x000fe20004f61270 */
[----:B------:R-:W-:Y:S02]  /*0260*/  IMAD R0, R9, 0x2, R18 ;  /* 0x0000000209007824 */ /* 0x000fe400078e0212 */
[C---:B------:R-:W-:Y:S01]  /*0270*/  IMAD R25, R27.reuse, 0x40, R8 ;  /* 0x000000401b197824 */ /* 0x040fe200078e0208 */
[----:B------:R-:W-:Y:S01]  /*0280*/  HFMA2.MMA R8, -RZ, RZ, 0, 0 ;  /* 0x00000000ff087435 */ /* 0x000fe200000001ff */
[----:B------:R-:W-:Y:S02]  /*0290*/  IMAD R15, R27, 0x40, R0 ;  /* 0x000000401b0f7824 */ /* 0x000fe400078e0200 */
[C---:B------:R-:W-:Y:S02]  /*02a0*/  IMAD R6, R23.reuse, 0x2, R6 ;  /* 0x0000000217067824 */ /* 0x040fe400078e0206 */
[----:B------:R-:W-:-:S02]  /*02b0*/  IMAD R0, R23, 0x2, R18 ;  /* 0x0000000217007824 */ /* 0x000fc400078e0212 */
[--C-:B--2---:R-:W-:Y:S01]  /*02c0*/  IMAD.WIDE R14, R15, 0x4, R16.reuse ;  /* 0x000000040f0e7825 */ /* 0x104fe200078e0210 */
[----:B------:R-:W-:Y:S02]  /*02d0*/  LEA R21, R27, R6, 0x6 ;  /* 0x000000061b157211 */ /* 0x000fe400078e30ff */
[----:B------:R-:W1:Y:S01]  /*02e0*/  LDC.64 R6, c[0x0][0x230] ;  /* 0x00008c00ff067b82 */ /* 0x000e620000000a00 */
[----:B------:R-:W-:Y:S01]  /*02f0*/  IMAD.WIDE R24, R25, 0x4, R16 ;  /* 0x0000000419187825 */ /* 0x000fe200078e0210 */
[----:B------:R2:W3:Y:S03]  /*0300*/  @P3 LDG.E.EL R5, desc[UR4][R14.64] ;  /* 0x000000040e053981 */ /* 0x0004e6000c2e1900 */
[----:B------:R-:W-:Y:S01]  /*0310*/  IMAD R13, R27, 0x40, R0 ;  /* 0x000000401b0d7824 */ /* 0x000fe200078e0200 */
[----:B------:R4:W5:Y:S01]  /*0320*/  @P3 LDG.E.EL R8, desc[UR4][R24.64] ;  /* 0x0000000418083981 */ /* 0x000962000c2e1900 */
[----:B------:R-:W-:-:S02]  /*0330*/  VIADD R0, R18, 0x8 ;  /* 0x0000000812007836 */ /* 0x000fc40000000000 */
[----:B------:R-:W-:-:S04]  /*0340*/  IMAD.WIDE R12, R13, 0x4, R16 ;  /* 0x000000040d0c7825 */ /* 0x000fc800078e0210 */
[----:B------:R-:W-:Y:S01]  /*0350*/  IMAD.MOV.U32 R22, RZ, RZ, RZ ;  /* 0x000000ffff167224 */ /* 0x000fe200078e00ff */
[----:B------:R4:W5:Y:S01]  /*0360*/  @P3 LDG.E.EL R4, desc[UR4][R12.64] ;  /* 0x000000040c043981 */ /* 0x000962000c2e1900 */
[----:B------:R-:W-:Y:S02]  /*0370*/  IMAD R26, R23, 0x2, R0 ;  /* 0x00000002171a7824 */ /* 0x000fe400078e0200 */
[----:B------:R-:W-:Y:S01]  /*0380*/  IMAD.WIDE R20, R21, 0x4, R16 ;  /* 0x0000000415147825 */ /* 0x000fe200078e0210 */
[----:B------:R-:W-:-:S03]  /*0390*/  MOV R3, RZ ;  /* 0x000000ff00037202 */ /* 0x000fc60000000f00 */
[----:B--2---:R-:W-:Y:S01]  /*03a0*/  IMAD R15, R27, 0x40, R26 ;  /* 0x000000401b0f7824 */ /* 0x004fe200078e021a */
[----:B------:R-:W2:Y:S01]  /*03b0*/  @P3 LDG.E.EL R22, desc[UR4][R20.64] ;  /* 0x0000000414163981 */ /* 0x000ea2000c2e1900 */
[----:B----4-:R-:W-:Y:S02]  /*03c0*/  VIADD R24, R18, 0x9 ;  /* 0x0000000912187836 */ /* 0x010fe40000000000 */
[----:B------:R-:W-:-:S04]  /*03d0*/  IMAD.WIDE R14, R15, 0x4, R16 ;  /* 0x000000040f0e7825 */ /* 0x000fc800078e0210 */
[----:B------:R-:W-:Y:S01]  /*03e0*/  IMAD R0, R9, 0x2, R0 ;  /* 0x0000000209007824 */ /* 0x000fe200078e0200 */
[----:B------:R4:W2:Y:S01]  /*03f0*/  @P3 LDG.E.EL R3, desc[UR4][R14.64] ;  /* 0x000000040e033981 */ /* 0x0008a2000c2e1900 */
[----:B0-----:R-:W-:Y:S01]  /*0400*/  IMAD R12, R23, 0x2, R24 ;  /* 0x00000002170c7824 */ /* 0x001fe200078e0218 */
[----:B------:R-:W-:Y:S01]  /*0410*/  LEA R24, R9, R24, 0x1 ;  /* 0x0000001809187211 */ /* 0x000fe200078e08ff */
[----:B------:R-:W-:Y:S01]  /*0420*/  IMAD R19, R27, 0x40, R0 ;  /* 0x000000401b137824 */ /* 0x000fe200078e0200 */
[----:B------:R-:W-:Y:S01]  /*0430*/  ISETP.GE.AND P0, PT, R2, 0x1100, PT ;  /* 0x000011000200780c */ /* 0x000fe20003f06270 */
[----:B------:R-:W-:Y:S02]  /*0440*/  IMAD.MOV.U32 R0, RZ, RZ, RZ ;  /* 0x000000ffff007224 */ /* 0x000fe400078e00ff */
[----:B------:R-:W-:Y:S01]  /*0450*/  IMAD.WIDE R18, R19, 0x4, R16 ;  /* 0x0000000413127825 */ /* 0x000fe200078e0210 */
[----:B------:R-:W-:Y:S01]  /*0460*/  LOP3.LUT R11, R11, 0xfffffff0, RZ, 0xc0, !PT ;  /* 0xfffffff00b0b7812 */ /* 0x000fe200078ec0ff */
[----:B----4-:R-:W0:Y:S02]  /*0470*/  LDC.64 R14, c[0x0][0x218] ;  /* 0x00008600ff0e7b82 */ /* 0x010e240000000a00 */
[C---:B------:R-:W-:Y:S01]  /*0480*/  IMAD R13, R27.reuse, 0x40, R12 ;  /* 0x000000401b0d7824 */ /* 0x040fe200078e020c */
[----:B------:R4:W2:Y:S01]  /*0490*/  @P3 LDG.E.EL R0, desc[UR4][R18.64] ;  /* 0x0000000412003981 */ /* 0x0008a2000c2e1900 */
[----:B------:R-:W-:Y:S01]  /*04a0*/  IMAD R21, R27, 0x40, R24 ;  /* 0x000000401b157824 */ /* 0x000fe200078e0218 */
[----:B------:R-:W-:Y:S01]  /*04b0*/  HFMA2.MMA R24, -RZ, RZ, 0, 0 ;  /* 0x00000000ff187435 */ /* 0x000fe200000001ff */
[----:B------:R-:W-:-:S02]  /*04c0*/  IMAD.MOV.U32 R9, RZ, RZ, RZ ;  /* 0x000000ffff097224 */ /* 0x000fc400078e00ff */
[----:B------:R-:W-:-:S04]  /*04d0*/  IMAD.WIDE R12, R13, 0x4, R16 ;  /* 0x000000040d0c7825 */ /* 0x000fc800078e0210 */
[----:B------:R-:W-:Y:S01]  /*04e0*/  IMAD.MOV.U32 R25, RZ, RZ, RZ ;  /* 0x000000ffff197224 */ /* 0x000fe200078e00ff */
[----:B------:R4:W2:Y:S01]  /*04f0*/  @P3 LDG.E.EL R9, desc[UR4][R12.64] ;  /* 0x000000040c093981 */ /* 0x0008a2000c2e1900 */
[----:B-1----:R-:W-:Y:S01]  /*0500*/  IMAD.WIDE R6, R27, 0x4, R6 ;  /* 0x000000041b067825 */ /* 0x002fe200078e0206 */
[----:B----4-:R-:W1:Y:S03]  /*0510*/  LDC.64 R18, c[0x0][0x220] ;  /* 0x00008800ff127b82 */ /* 0x010e660000000a00 */
[----:B------:R-:W-:Y:S01]  /*0520*/  IMAD.MOV.U32 R23, RZ, RZ, RZ ;  /* 0x000000ffff177224 */ /* 0x000fe200078e00ff */
[----:B------:R-:W4:Y:S01]  /*0530*/  @!P0 LDG.E.EL R25, desc[UR4][R6.64] ;  /* 0x0000000406198981 */ /* 0x000f22000c2e1900 */
[----:B------:R-:W-:-:S03]  /*0540*/  IMAD.WIDE R16, R21, 0x4, R16 ;  /* 0x0000000415107825 */ /* 0x000fc600078e0210 */
[----:B------:R-:W4:Y:S01]  /*0550*/  @!P0 LDG.E.EL R24, desc[UR4][R6.64] ;  /* 0x0000000406188981 */ /* 0x000f22000c2e1900 */
[----:B------:R-:W-:Y:S01]  /*0560*/  IMAD.IADD R11, R2, 0x1, -R11 ;  /* 0x00000001020b7824 */ /* 0x000fe200078e0a0b */
[----:B------:R-:W-:Y:S01]  /*0570*/  ISETP.GT.AND P2, PT, R27, 0x3f, !P0 ;  /* 0x0000003f1b00780c */ /* 0x000fe20004744270 */
[----:B------:R-:W1:Y:S01]  /*0580*/  LDC.64 R12, c[0x0][0x238] ;  /* 0x00008e00ff0c7b82 */ /* 0x000e620000000a00 */
[----:B------:R0:W4:Y:S01]  /*0590*/  @P3 LDG.E.EL R23, desc[UR4][R16.64] ;  /* 0x0000000410173981 */ /* 0x000122000c2e1900 */
[----:B------:R-:W-:-:S06]  /*05a0*/  IMAD R20, R10, 0x40, R11 ;  /* 0x000000400a147824 */ /* 0x000fcc00078e020b */
[----:B------:R-:W1:Y:S01]  /*05b0*/  LDC.64 R10, c[0x0][0x228] ;  /* 0x00008a00ff0a7b82 */ /* 0x000e620000000a00 */
[----:B------:R-:W-:-:S05]  /*05c0*/  IMAD R20, R27, 0x10, R20 ;  /* 0x000000101b147824 */ /* 0x000fca00078e0214 */
[----:B------:R-:W-:Y:S02]  /*05d0*/  IADD3 R21, R20, -0x400, RZ ;  /* 0xfffffc0014157810 */ /* 0x000fe40007ffe0ff */
[----:B0-----:R-:W0:Y:S01]  /*05e0*/  LDC.64 R16, c[0x0][0x240] ;  /* 0x00009000ff107b82 */ /* 0x001e220000000a00 */
[----:B------:R-:W-:Y:S02]  /*05f0*/  CS2R R6, SRZ ;  /* 0x0000000000067805 */ /* 0x000fe4000001ff00 */
[----:B------:R-:W-:Y:S01]  /*0600*/  IMAD.WIDE R14, R21, 0x4, R14 ;  /* 0x00000004150e7825 */ /* 0x000fe200078e020e */
[----:B------:R-:W-:-:S03]  /*0610*/  CS2R R20, SRZ ;  /* 0x0000000000147805 */ /* 0x000fc6000001ff00 */
[----:B-1----:R-:W-:-:S03]  /*0620*/  IMAD.WIDE R18, R27, 0x4, R18 ;  /* 0x000000041b127825 */ /* 0x002fc600078e0212 */
[----:B------:R1:W4:Y:S01]  /*0630*/  @P2 LDG.E.64 R20, desc[UR4][R14.64] ;  /* 0x000000040e142981 */ /* 0x000322000c1e1b00 */
[----:B------:R-:W-:-:S03]  /*0640*/  CS2R R28, SRZ ;  /* 0x00000000001c7805 */ /* 0x000fc6000001ff00 */
[----:B------:R-:W4:Y:S01]  /*0650*/  @P2 LDG.E.EL R6, desc[UR4][R18.64+-0x100] ;  /* 0xffff000412062981 */ /* 0x000f22000c2e1900 */
[----:B------:R-:W-:-:S03]  /*0660*/  IMAD.MOV.U32 R26, RZ, RZ, RZ ;  /* 0x000000ffff1a7224 */ /* 0x000fc600078e00ff */
[----:B------:R0:W4:Y:S01]  /*0670*/  @P2 LDG.E.EL R7, desc[UR4][R18.64+-0x100] ;  /* 0xffff000412072981 */ /* 0x000122000c2e1900 */
[----:B------:R-:W-:Y:S01]  /*0680*/  IMAD.WIDE R10, R27, 0x4, R10 ;  /* 0x000000041b0a7825 */ /* 0x000fe200078e020a */
[----:B-1----:R-:W-:-:S04]  /*0690*/  CS2R R14, SRZ ;  /* 0x00000000000e7805 */ /* 0x002fc8000001ff00 */
[----:B------:R-:W4:Y:S01]  /*06a0*/  @!P0 LDG.E.EL R29, desc[UR4][R10.64] ;  /* 0x000000040a1d8981 */ /* 0x000f22000c2e1900 */
[----:B------:R-:W-:-:S03]  /*06b0*/  IMAD.WIDE R12, R27, 0x4, R12 ;  /* 0x000000041b0c7825 */ /* 0x000fc600078e020c */
[----:B------:R3:W4:Y:S01]  /*06c0*/  @!P0 LDG.E.EL R26, desc[UR4][R10.64] ;  /* 0x000000040a1a8981 */ /* 0x000722000c2e1900 */
[----:B0-----:R-:W-:Y:S02]  /*06d0*/  IMAD.MOV.U32 R19, RZ, RZ, RZ ;  /* 0x000000ffff137224 */ /* 0x001fe400078e00ff */
[----:B------:R-:W-:Y:S01]  /*06e0*/  IMAD.WIDE R16, R27, 0x4, R16 ;  /* 0x000000041b107825 */ /* 0x000fe200078e0210 */
[----:B------:R-:W4:Y:S04]  /*06f0*/  @!P0 LDG.E.EL R28, desc[UR4][R12.64] ;  /* 0x000000040c1c8981 */ /* 0x000f28000c2e1900 */
[----:B------:R-:W4:Y:S04]  /*0700*/  @!P0 LDG.E.EL R14, desc[UR4][R12.64] ;  /* 0x000000040c0e8981 */ /* 0x000f28000c2e1900 */
[----:B------:R-:W4:Y:S04]  /*0710*/  @!P0 LDG.E.EL R19, desc[UR4][R16.64] ;  /* 0x0000000410138981 */ /* 0x000f28000c2e1900 */
[----:B------:R-:W4:Y:S01]  /*0720*/  @!P0 LDG.E.EL R15, desc[UR4][R16.64] ;  /* 0x00000004100f8981 */ /* 0x000f22000c2e1900 */
[----:B---3--:R-:W-:-:S02]  /*0730*/  SEL R11, R5, RZ, P3 ;  /* 0x000000ff050b7207 */ /* 0x008fc40001800000 */
[----:B-----5:R-:W-:-:S04]  /*0740*/  SEL R8, R8, RZ, P3 ;  /* 0x000000ff08087207 */ /* 0x020fc80001800000 */
[----:B------:R-:W-:Y:S02]  /*0750*/  FSETP.GT.AND P5, PT, R8, R11, PT ;  /* 0x0000000b0800720b */ /* 0x000fe40003fa4000 */
[----:B------:R-:W-:Y:S02]  /*0760*/  SEL R5, R4, RZ, P3 ;  /* 0x000000ff04057207 */ /* 0x000fe40001800000 */
[----:B--2---:R-:W-:-:S04]  /*0770*/  SEL R4, R22, RZ, P3 ;  /* 0x000000ff16047207 */ /* 0x004fc80001800000 */
[----:B------:R-:W-:Y:S02]  /*0780*/  FSETP.GT.AND P4, PT, R4, R5, PT ;  /* 0x000000050400720b */ /* 0x000fe40003f84000 */
[C---:B------:R-:W-:Y:S02]  /*0790*/  FSETP.NAN.AND P6, PT, R8.reuse, R8, PT ;  /* 0x000000080800720b */ /* 0x040fe40003fc8000 */
[----:B------:R-:W-:Y:S02]  /*07a0*/  SEL R3, R3, RZ, P3 ;  /* 0x000000ff03037207 */ /* 0x000fe40001800000 */
[----:B------:R-:W-:Y:S02]  /*07b0*/  @!P5 FSEL R8, R8, R11, P6 ;  /* 0x0000000b0808d208 */ /* 0x000fe40003000000 */
[----:B------:R-:W-:Y:S02]  /*07c0*/  FSETP.NAN.AND P5, PT, R3, R3, PT ;  /* 0x000000030300720b */ /* 0x000fe40003fa8000 */
[----:B------:R-:W-:-:S04]  /*07d0*/  FSETP.NAN.AND P6, PT, R4, R4, PT ;  /* 0x000000040400720b */ /* 0x000fc80003fc8000 */
[----:B------:R-:W-:Y:S02]  /*07e0*/  @!P4 FSEL R4, R4, R5, P6 ;  /* 0x000000050404c208 */ /* 0x000fe40003000000 */
[----:B------:R-:W-:Y:S02]  /*07f0*/  SEL R0, R0, RZ, P3 ;  /* 0x000000ff00007207 */ /* 0x000fe40001800000 */
[----:B------:R-:W-:Y:S02]  /*0800*/  FSETP.GEU.AND P6, PT, R4, R3, PT ;  /* 0x000000030400720b */ /* 0x000fe40003fce000 */
[----:B------:R-:W-:Y:S02]  /*0810*/  FSETP.NAN.AND P4, PT, R0, R0, PT ;  /* 0x000000000000720b */ /* 0x000fe40003f88000 */
[----:B------:R-:W-:Y:S02]  /*0820*/  @!P5 FSEL R3, R3, R4, !P6 ;  /* 0x000000040303d208 */ /* 0x000fe40007000000 */
[----:B------:R-:W-:Y:S01]  /*0830*/  SEL R22, R9, RZ, P3 ;  /* 0x000000ff09167207 */ /* 0x000fe20001800000 */
[----:B------:R-:W0:Y:S03]  /*0840*/  LDC.64 R4, c[0x0][0x248] ;  /* 0x00009200ff047b82 */ /* 0x000e260000000a00 */
[----:B------:R-:W-:Y:S01]  /*0850*/  FSETP.NAN.AND P5, PT, R22, R22, PT ;  /* 0x000000161600720b */ /* 0x000fe20003fa8000 */
[----:B----4-:R-:W-:Y:S01]  /*0860*/  FADD R25, R25, 9.9999997473787516356e-06 ;  /* 0x3727c5ac19197421 */ /* 0x010fe20000000000 */
[----:B------:R-:W-:Y:S01]  /*0870*/  FADD R24, R24, 9.9999997473787516356e-06 ;  /* 0x3727c5ac18187421 */ /* 0x000fe20000000000 */
[----:B------:R-:W-:-:S02]  /*0880*/  FSETP.GEU.AND P6, PT, R8, R0, PT ;  /* 0x000000000800720b */ /* 0x000fc40003fce000 */
[----:B------:R-:W-:Y:S02]  /*0890*/  SEL R23, R23, RZ, P3 ;  /* 0x000000ff17177207 */ /* 0x000fe40001800000 */
[----:B------:R-:W1:Y:S02]  /*08a0*/  MUFU.SQRT R25, R25 ;  /* 0x0000001900197308 */ /* 0x000e640000002000 */
[----:B------:R-:W-:-:S06]  /*08b0*/  FSETP.NAN.AND P3, PT, R23, R23, PT ;  /* 0x000000171700720b */ /* 0x000fcc0003f68000 */
[----:B------:R-:W2:Y:S01]  /*08c0*/  MUFU.SQRT R24, R24 ;  /* 0x0000001800187308 */ /* 0x000ea20000002000 */
[----:B------:R-:W-:Y:S02]  /*08d0*/  @!P4 FSEL R0, R0, R8, !P6 ;  /* 0x000000080000c208 */ /* 0x000fe40007000000 */
[----:B------:R-:W-:Y:S01]  /*08e0*/  FSETP.GEU.AND P4, PT, R3, R22, PT ;  /* 0x000000160300720b */ /* 0x000fe20003f8e000 */
[----:B------:R-:W3:Y:S03]  /*08f0*/  LDC.64 R8, c[0x0][0x250] ;  /* 0x00009400ff087b82 */ /* 0x000ee60000000a00 */
[----:B------:R-:W-:Y:S02]  /*0900*/  @!P5 FSEL R22, R22, R3, !P4 ;  /* 0x000000031616d208 */ /* 0x000fe40006000000 */
[----:B------:R-:W-:Y:S02]  /*0910*/  FSETP.GEU.AND P5, PT, R0, R23, PT ;  /* 0x000000170000720b */ /* 0x000fe40003fae000 */
[----:B-1----:R-:W-:-:S02]  /*0920*/  FSETP.GT.AND P4, PT, R25, 8.50705917302346158658e+37, PT ;  /* 0x7e8000001900780b */ /* 0x002fc40003f84000 */
[----:B------:R-:W-:Y:S02]  /*0930*/  @!P3 FSEL R23, R23, R0, !P5 ;  /* 0x000000001717b208 */ /* 0x000fe40006800000 */
[C---:B--2---:R-:W-:Y:S02]  /*0940*/  FSETP.GT.AND P3, PT, R24.reuse, 8.50705917302346158658e+37, PT ;  /* 0x7e8000001800780b */ /* 0x044fe40003f64000 */
[----:B------:R-:W-:Y:S02]  /*0950*/  FSETP.GEU.AND P5, PT, R25, 1.175494350822287508e-38, PT ;  /* 0x008000001900780b */ /* 0x000fe40003fae000 */
[----:B------:R-:W-:-:S05]  /*0960*/  FSETP.GEU.AND P6, PT, R24, 1.175494350822287508e-38, PT ;  /* 0x008000001800780b */ /* 0x000fca0003fce000 */
[----:B------:R-:W-:-:S04]  /*0970*/  @P4 FMUL R25, R25, 0.25 ;  /* 0x3e80000019194820 */ /* 0x000fc80000400000 */
[----:B------:R-:W-:Y:S02]  /*0980*/  @P3 FMUL R24, R24, 0.25 ;  /* 0x3e80000018183820 */ /* 0x000fe40000400000 */
[----:B------:R-:W-:Y:S02]  /*0990*/  @!P5 FMUL R25, R25, 16777216 ;  /* 0x4b8000001919d820 */ /* 0x000fe40000400000 */
[----:B------:R-:W-:Y:S01]  /*09a0*/  @!P6 FMUL R24, R24, 16777216 ;  /* 0x4b8000001818e820 */ /* 0x000fe20000400000 */
[----:B------:R-:W-:-:S03]  /*09b0*/  IMAD.MOV.U32 R3, RZ, RZ, 0x3e800000 ;  /* 0x3e800000ff037424 */ /* 0x000fc600078e00ff */
[----:B------:R-:W1:Y:S01]  /*09c0*/  MUFU.RCP R25, R25 ;  /* 0x0000001900197308 */ /* 0x000e620000001000 */
[----:B------:R-:W-:Y:S02]  /*09d0*/  SEL R20, R20, RZ, P2 ;  /* 0x000000ff14147207 */ /* 0x000fe40001000000 */
[----:B------:R-:W-:-:S05]  /*09e0*/  FSEL R0, R3, 1, P4 ;  /* 0x3f80000003007808 */ /* 0x000fca0002000000 */
[----:B------:R-:W2:Y:S01]  /*09f0*/  MUFU.RCP R24, R24 ;  /* 0x0000001800187308 */ /* 0x000ea20000001000 */
[----:B------:R-:W-:Y:S02]  /*0a00*/  SEL R10, R21, RZ, P2 ;  /* 0x000000ff150a7207 */ /* 0x000fe40001000000 */
[----:B------:R-:W-:Y:S02]  /*0a10*/  FSEL R3, R3, 1, P3 ;  /* 0x3f80000003037808 */ /* 0x000fe40001800000 */
[----:B------:R-:W-:Y:S02]  /*0a20*/  SEL R11, R6, RZ, P2 ;  /* 0x000000ff060b7207 */ /* 0x000fe40001000000 */
[----:B------:R-:W-:Y:S01]  /*0a30*/  SEL R7, R7, RZ, P2 ;  /* 0x000000ff07077207 */ /* 0x000fe20001000000 */
[----:B------:R-:W-:Y:S01]  /*0a40*/  @!P5 FMUL R0, R0, 16777216 ;  /* 0x4b8000000000d820 */ /* 0x000fe20000400000 */
[----:B------:R-:W-:Y:S01]  /*0a50*/  @!P6 FMUL R3, R3, 16777216 ;  /* 0x4b8000000303e820 */ /* 0x000fe20000400000 */
[----:B------:R-:W-:-:S02]  /*0a60*/  @P1 FADD R22, R20, R11 ;  /* 0x0000000b14161221 */ /* 0x000fc40000000000 */
[----:B------:R-:W-:Y:S01]  /*0a70*/  @P1 FADD R23, R10, R7 ;  /* 0x000000070a171221 */ /* 0x000fe20000000000 */
[----:B-1----:R-:W-:Y:S01]  /*0a80*/  FMUL R0, R25, R0 ;  /* 0x0000000019007220 */ /* 0x002fe20000400000 */
[----:B------:R-:W-:Y:S01]  /*0a90*/  FADD R29, R22, -R29 ;  /* 0x8000001d161d7221 */ /* 0x000fe20000000000 */
[----:B--2---:R-:W-:Y:S01]  /*0aa0*/  FMUL R3, R24, R3 ;  /* 0x0000000318037220 */ /* 0x004fe20000400000 */
[----:B------:R-:W-:Y:S02]  /*0ab0*/  FADD R26, R23, -R26 ;  /* 0x8000001a171a7221 */ /* 0x000fe40000000000 */
[----:B------:R-:W-:Y:S02]  /*0ac0*/  FMUL R0, R29, R0 ;  /* 0x000000001d007220 */ /* 0x000fe40000400000 */
[----:B------:R-:W-:Y:S01]  /*0ad0*/  FMUL R26, R26, R3 ;  /* 0x000000031a1a7220 */ /* 0x000fe20000400000 */
[----:B0-----:R-:W-:-:S04]  /*0ae0*/  IMAD.WIDE R4, R2, 0x4, R4 ;  /* 0x0000000402047825 */ /* 0x001fc800078e0204 */
[----:B------:R-:W-:Y:S01]  /*0af0*/  FFMA R0, R0, R28, R19 ;  /* 0x0000001c00007223 */ /* 0x000fe20000000013 */
[----:B------:R-:W-:Y:S01]  /*0b00*/  FFMA R14, R26, R14, R15 ;  /* 0x0000000e1a0e7223 */ /* 0x000fe2000000000f */
[----:B------:R0:W-:Y:S03]  /*0b10*/  @!P0 STG.E.64 desc[UR4][R4.64], R22 ;  /* 0x0000001604008986 */ /* 0x0001e6000c101b04 */
[----:B------:R-:W-:Y:S02]  /*0b20*/  FSETP.GEU.AND P1, PT, R0, RZ, PT ;  /* 0x000000ff0000720b */ /* 0x000fe40003f2e000 */
[----:B------:R-:W-:Y:S01]  /*0b30*/  FSETP.GEU.AND P2, PT, R14, RZ, PT ;  /* 0x000000ff0e00720b */ /* 0x000fe20003f4e000 */
[----:B---3--:R-:W-:Y:S01]  /*0b40*/  IMAD.WIDE R8, R2, 0x4, R8 ;  /* 0x0000000402087825 */ /* 0x008fe200078e0208 */
[----:B------:R-:W-:Y:S02]  /*0b50*/  FSEL R2, R0, RZ, P1 ;  /* 0x000000ff00027208 */ /* 0x000fe40000800000 */
[----:B------:R-:W-:Y:S01]  /*0b60*/  FSEL R3, R14, RZ, P2 ;  /* 0x000000ff0e037208 */ /* 0x000fe20001000000 */
[----:B0-----:R-:W-:Y:S08]  /*0b70*/  @P0 EXIT ;  /* 0x000000000000094d */ /* 0x001ff00003800000 */
[----:B------:R-:W-:Y:S01]  /*0b80*/  STG.E.64 desc[UR4][R8.64], R2 ;  /* 0x0000000208007986 */ /* 0x000fe2000c101b04 */
[----:B------:R-:W-:Y:S05]  /*0b90*/  EXIT ;  /* 0x000000000000794d */ /* 0x000fea0003800000 */
.L_x_0:
[----:B------:R-:W-:-:S00]  /*0ba0*/  BRA `(.L_x_0) ;  /* 0xfffffffc00fc7947 */ /* 0x000fc0000383ffff */
[----:B------:R-:W-:-:S00]  /*0bb0*/  NOP ;  /* 0x0000000000007918 */ /* 0x000fc00000000000 */
        /* <DEDUP_REMOVED lines=12> */
.L_x_1:


//--------------------- .nv.global.init           --------------------------
	.section	.nv.global.init,"aw",@progbits
.nv.global.init:
	.type		_$_str,@object
	.size		_$_str,(_$_str_$_2 - _$_str)
_$_str:
        /*0000*/ 	.byte	0x5f, 0x5f, 0x43, 0x55, 0x44, 0x41, 0x5f, 0x46, 0x54, 0x5a, 0x00
	.type		_$_str_$_2,@object
	.size		_$_str_$_2,(.L_1 - _$_str_$_2)
_$_str_$_2:
        /*000b*/ 	.byte	0x5f, 0x5f, 0x43, 0x55, 0x44, 0x41, 0x5f, 0x50, 0x52, 0x45, 0x43, 0x5f, 0x53, 0x51, 0x52, 0x54
        /*001b*/ 	.byte	0x00
.L_1:


//--------------------- .nv.constant0.triton_poi_fused__native_batch_norm_legit_no_training_cat_relu_13 --------------------------
	.section	.nv.constant0.triton_poi_fused__native_batch_norm_legit_no_training_cat_relu_13,"a",@progbits
	.sectionflags	@""
	.align	4
.nv.constant0.triton_poi_fused__native_batch_norm_legit_no_training_cat_relu_13:
	.zero		604
